//
// Generated by NVIDIA NVVM Compiler
//
// Compiler Build ID: CL-36424714
// Cuda compilation tools, release 13.0, V13.0.88
// Based on NVVM 20.0.0
//

.version 9.0
.target sm_100
.address_size 64

	// .globl	_Z14convolveKernelPiS_S_iii

.visible .entry _Z14convolveKernelPiS_S_iii(
	.param .u64 .ptr .align 1 _Z14convolveKernelPiS_S_iii_param_0,
	.param .u64 .ptr .align 1 _Z14convolveKernelPiS_S_iii_param_1,
	.param .u64 .ptr .align 1 _Z14convolveKernelPiS_S_iii_param_2,
	.param .u32 _Z14convolveKernelPiS_S_iii_param_3,
	.param .u32 _Z14convolveKernelPiS_S_iii_param_4,
	.param .u32 _Z14convolveKernelPiS_S_iii_param_5
)
{
	.reg .pred 	%p<88>;
	.reg .b32 	%r<177>;
	.reg .b64 	%rd<58>;

	ld.param.u64 	%rd8, [_Z14convolveKernelPiS_S_iii_param_0];
	ld.param.u64 	%rd9, [_Z14convolveKernelPiS_S_iii_param_1];
	ld.param.u64 	%rd7, [_Z14convolveKernelPiS_S_iii_param_2];
	ld.param.u32 	%r64, [_Z14convolveKernelPiS_S_iii_param_3];
	ld.param.u32 	%r65, [_Z14convolveKernelPiS_S_iii_param_4];
	ld.param.u32 	%r66, [_Z14convolveKernelPiS_S_iii_param_5];
	cvta.to.global.u64 	%rd1, %rd9;
	cvta.to.global.u64 	%rd2, %rd8;
	mov.u32 	%r67, %ctaid.y;
	mov.u32 	%r68, %ntid.y;
	mov.u32 	%r69, %tid.y;
	mad.lo.s32 	%r1, %r67, %r68, %r69;
	mov.u32 	%r70, %ctaid.x;
	mov.u32 	%r71, %ntid.x;
	mov.u32 	%r72, %tid.x;
	mad.lo.s32 	%r2, %r70, %r71, %r72;
	setp.ge.s32 	%p1, %r1, %r64;
	setp.ge.s32 	%p2, %r2, %r65;
	or.pred  	%p3, %p1, %p2;
	@%p3 bra 	$L__BB0_45;
	setp.lt.s32 	%p4, %r66, 1;
	mov.b32 	%r152, 0;
	@%p4 bra 	$L__BB0_44;
	shr.u32 	%r75, %r66, 1;
	sub.s32 	%r3, %r1, %r75;
	sub.s32 	%r4, %r2, %r75;
	and.b32  	%r5, %r66, 7;
	and.b32  	%r6, %r66, 3;
	and.b32  	%r7, %r66, 2147483640;
	and.b32  	%r8, %r66, 1;
	mov.b32 	%r148, 0;
	cvt.s64.s32 	%rd41, %r4;
	mov.u32 	%r152, %r148;
$L__BB0_3:
	setp.lt.u32 	%p5, %r66, 8;
	add.s32 	%r11, %r3, %r148;
	mul.lo.s32 	%r12, %r11, %r65;
	mul.lo.s32 	%r13, %r148, %r66;
	mov.b32 	%r168, 0;
	@%p5 bra 	$L__BB0_22;
	mov.b32 	%r150, 0;
	cvt.s64.s32 	%rd16, %r12;
	cvt.u64.u32 	%rd20, %r13;
$L__BB0_5:
	.pragma "nounroll";
	setp.ge.s32 	%p6, %r11, %r64;
	add.s32 	%r16, %r4, %r150;
	or.b32  	%r79, %r11, %r16;
	setp.lt.s32 	%p7, %r79, 0;
	setp.ge.s32 	%p8, %r16, %r65;
	or.pred  	%p9, %p6, %p8;
	or.pred  	%p10, %p9, %p7;
	@%p10 bra 	$L__BB0_7;
	add.s32 	%r80, %r16, %r12;
	mul.wide.s32 	%rd10, %r80, 4;
	add.s64 	%rd11, %rd2, %rd10;
	ld.global.u32 	%r81, [%rd11];
	add.s32 	%r82, %r150, %r13;
	mul.wide.u32 	%rd12, %r82, 4;
	add.s64 	%rd13, %rd1, %rd12;
	ld.global.u32 	%r83, [%rd13];
	mad.lo.s32 	%r152, %r83, %r81, %r152;
$L__BB0_7:
	add.s32 	%r84, %r16, 1;
	or.b32  	%r85, %r11, %r84;
	setp.lt.s32 	%p12, %r85, 0;
	setp.ge.s32 	%p13, %r84, %r65;
	or.pred  	%p14, %p6, %p13;
	cvt.s64.s32 	%rd14, %r150;
	add.s64 	%rd17, %rd41, %rd14;
	add.s64 	%rd18, %rd17, %rd16;
	shl.b64 	%rd19, %rd18, 2;
	add.s64 	%rd3, %rd2, %rd19;
	add.s64 	%rd21, %rd14, %rd20;
	shl.b64 	%rd22, %rd21, 2;
	add.s64 	%rd4, %rd1, %rd22;
	or.pred  	%p15, %p14, %p12;
	@%p15 bra 	$L__BB0_9;
	ld.global.u32 	%r86, [%rd3+4];
	ld.global.u32 	%r87, [%rd4+4];
	mad.lo.s32 	%r152, %r87, %r86, %r152;
$L__BB0_9:
	add.s32 	%r88, %r16, 2;
	or.b32  	%r89, %r11, %r88;
	setp.lt.s32 	%p17, %r89, 0;
	setp.ge.s32 	%p18, %r88, %r65;
	or.pred  	%p19, %p6, %p18;
	or.pred  	%p20, %p19, %p17;
	@%p20 bra 	$L__BB0_11;
	ld.global.u32 	%r90, [%rd3+8];
	ld.global.u32 	%r91, [%rd4+8];
	mad.lo.s32 	%r152, %r91, %r90, %r152;
$L__BB0_11:
	add.s32 	%r92, %r16, 3;
	or.b32  	%r93, %r11, %r92;
	setp.lt.s32 	%p22, %r93, 0;
	setp.ge.s32 	%p23, %r92, %r65;
	or.pred  	%p24, %p6, %p23;
	or.pred  	%p25, %p24, %p22;
	@%p25 bra 	$L__BB0_13;
	ld.global.u32 	%r94, [%rd3+12];
	ld.global.u32 	%r95, [%rd4+12];
	mad.lo.s32 	%r152, %r95, %r94, %r152;
$L__BB0_13:
	add.s32 	%r96, %r16, 4;
	or.b32  	%r97, %r11, %r96;
	setp.lt.s32 	%p27, %r97, 0;
	setp.ge.s32 	%p28, %r96, %r65;
	or.pred  	%p29, %p6, %p28;
	or.pred  	%p30, %p29, %p27;
	@%p30 bra 	$L__BB0_15;
	ld.global.u32 	%r98, [%rd3+16];
	ld.global.u32 	%r99, [%rd4+16];
	mad.lo.s32 	%r152, %r99, %r98, %r152;
$L__BB0_15:
	add.s32 	%r100, %r16, 5;
	or.b32  	%r101, %r11, %r100;
	setp.lt.s32 	%p32, %r101, 0;
	setp.ge.s32 	%p33, %r100, %r65;
	or.pred  	%p34, %p6, %p33;
	or.pred  	%p35, %p34, %p32;
	@%p35 bra 	$L__BB0_17;
	ld.global.u32 	%r102, [%rd3+20];
	ld.global.u32 	%r103, [%rd4+20];
	mad.lo.s32 	%r152, %r103, %r102, %r152;
$L__BB0_17:
	add.s32 	%r104, %r16, 6;
	or.b32  	%r105, %r11, %r104;
	setp.lt.s32 	%p37, %r105, 0;
	setp.ge.s32 	%p38, %r104, %r65;
	or.pred  	%p39, %p6, %p38;
	or.pred  	%p40, %p39, %p37;
	@%p40 bra 	$L__BB0_19;
	ld.global.u32 	%r106, [%rd3+24];
	ld.global.u32 	%r107, [%rd4+24];
	mad.lo.s32 	%r152, %r107, %r106, %r152;
$L__BB0_19:
	add.s32 	%r108, %r16, 7;
	or.b32  	%r109, %r11, %r108;
	setp.lt.s32 	%p42, %r109, 0;
	setp.ge.s32 	%p43, %r108, %r65;
	or.pred  	%p44, %p6, %p43;
	or.pred  	%p45, %p44, %p42;
	@%p45 bra 	$L__BB0_21;
	ld.global.u32 	%r110, [%rd3+28];
	ld.global.u32 	%r111, [%rd4+28];
	mad.lo.s32 	%r152, %r111, %r110, %r152;
$L__BB0_21:
	add.s32 	%r150, %r150, 8;
	setp.ne.s32 	%p46, %r150, %r7;
	mov.u32 	%r168, %r7;
	@%p46 bra 	$L__BB0_5;
$L__BB0_22:
	setp.eq.s32 	%p47, %r5, 0;
	@%p47 bra 	$L__BB0_43;
	add.s32 	%r113, %r5, -1;
	setp.lt.u32 	%p48, %r113, 3;
	@%p48 bra 	$L__BB0_33;
	setp.ge.s32 	%p49, %r11, %r64;
	add.s32 	%r37, %r4, %r168;
	or.b32  	%r115, %r11, %r37;
	setp.lt.s32 	%p50, %r115, 0;
	setp.ge.s32 	%p51, %r37, %r65;
	or.pred  	%p52, %p49, %p51;
	or.pred  	%p53, %p52, %p50;
	@%p53 bra 	$L__BB0_26;
	add.s32 	%r116, %r37, %r12;
	mul.wide.s32 	%rd23, %r116, 4;
	add.s64 	%rd24, %rd2, %rd23;
	ld.global.u32 	%r117, [%rd24];
	add.s32 	%r118, %r168, %r13;
	mul.wide.u32 	%rd25, %r118, 4;
	add.s64 	%rd26, %rd1, %rd25;
	ld.global.u32 	%r119, [%rd26];
	mad.lo.s32 	%r152, %r119, %r117, %r152;
$L__BB0_26:
	add.s32 	%r120, %r37, 1;
	or.b32  	%r121, %r11, %r120;
	setp.lt.s32 	%p55, %r121, 0;
	setp.ge.s32 	%p56, %r120, %r65;
	or.pred  	%p57, %p49, %p56;
	cvt.u64.u32 	%rd27, %r168;
	cvt.s64.s32 	%rd29, %r12;
	add.s64 	%rd30, %rd41, %rd27;
	add.s64 	%rd31, %rd30, %rd29;
	shl.b64 	%rd32, %rd31, 2;
	add.s64 	%rd5, %rd2, %rd32;
	cvt.u64.u32 	%rd33, %r13;
	add.s64 	%rd34, %rd27, %rd33;
	shl.b64 	%rd35, %rd34, 2;
	add.s64 	%rd6, %rd1, %rd35;
	or.pred  	%p58, %p57, %p55;
	@%p58 bra 	$L__BB0_28;
	ld.global.u32 	%r122, [%rd5+4];
	ld.global.u32 	%r123, [%rd6+4];
	mad.lo.s32 	%r152, %r123, %r122, %r152;
$L__BB0_28:
	add.s32 	%r124, %r37, 2;
	or.b32  	%r125, %r11, %r124;
	setp.lt.s32 	%p60, %r125, 0;
	setp.ge.s32 	%p61, %r124, %r65;
	or.pred  	%p62, %p49, %p61;
	or.pred  	%p63, %p62, %p60;
	@%p63 bra 	$L__BB0_30;
	ld.global.u32 	%r126, [%rd5+8];
	ld.global.u32 	%r127, [%rd6+8];
	mad.lo.s32 	%r152, %r127, %r126, %r152;
$L__BB0_30:
	add.s32 	%r128, %r37, 3;
	or.b32  	%r129, %r11, %r128;
	setp.lt.s32 	%p65, %r129, 0;
	setp.ge.s32 	%p66, %r128, %r65;
	or.pred  	%p67, %p49, %p66;
	or.pred  	%p68, %p67, %p65;
	@%p68 bra 	$L__BB0_32;
	ld.global.u32 	%r130, [%rd5+12];
	ld.global.u32 	%r131, [%rd6+12];
	mad.lo.s32 	%r152, %r131, %r130, %r152;
$L__BB0_32:
	add.s32 	%r168, %r168, 4;
$L__BB0_33:
	setp.eq.s32 	%p69, %r6, 0;
	@%p69 bra 	$L__BB0_43;
	setp.eq.s32 	%p70, %r6, 1;
	@%p70 bra 	$L__BB0_40;
	setp.ge.s32 	%p71, %r11, %r64;
	add.s32 	%r50, %r4, %r168;
	or.b32  	%r133, %r11, %r50;
	setp.lt.s32 	%p72, %r133, 0;
	setp.ge.s32 	%p73, %r50, %r65;
	or.pred  	%p74, %p71, %p73;
	or.pred  	%p75, %p74, %p72;
	@%p75 bra 	$L__BB0_37;
	add.s32 	%r134, %r50, %r12;
	mul.wide.s32 	%rd36, %r134, 4;
	add.s64 	%rd37, %rd2, %rd36;
	ld.global.u32 	%r135, [%rd37];
	add.s32 	%r136, %r168, %r13;
	mul.wide.u32 	%rd38, %r136, 4;
	add.s64 	%rd39, %rd1, %rd38;
	ld.global.u32 	%r137, [%rd39];
	mad.lo.s32 	%r152, %r137, %r135, %r152;
$L__BB0_37:
	add.s32 	%r138, %r50, 1;
	or.b32  	%r139, %r11, %r138;
	setp.lt.s32 	%p77, %r139, 0;
	setp.ge.s32 	%p78, %r138, %r65;
	or.pred  	%p79, %p71, %p78;
	or.pred  	%p80, %p79, %p77;
	@%p80 bra 	$L__BB0_39;
	cvt.s64.s32 	%rd40, %r12;
	cvt.s64.s32 	%rd42, %r168;
	add.s64 	%rd43, %rd41, %rd42;
	add.s64 	%rd44, %rd43, %rd40;
	shl.b64 	%rd45, %rd44, 2;
	add.s64 	%rd46, %rd2, %rd45;
	ld.global.u32 	%r140, [%rd46+4];
	cvt.u64.u32 	%rd47, %r13;
	add.s64 	%rd48, %rd42, %rd47;
	shl.b64 	%rd49, %rd48, 2;
	add.s64 	%rd50, %rd1, %rd49;
	ld.global.u32 	%r141, [%rd50+4];
	mad.lo.s32 	%r152, %r141, %r140, %r152;
$L__BB0_39:
	add.s32 	%r168, %r168, 2;
$L__BB0_40:
	setp.eq.s32 	%p81, %r8, 0;
	@%p81 bra 	$L__BB0_43;
	setp.ge.s32 	%p82, %r11, %r64;
	add.s32 	%r59, %r4, %r168;
	or.b32  	%r142, %r11, %r59;
	setp.lt.s32 	%p83, %r142, 0;
	setp.ge.s32 	%p84, %r59, %r65;
	or.pred  	%p85, %p82, %p84;
	or.pred  	%p86, %p85, %p83;
	@%p86 bra 	$L__BB0_43;
	add.s32 	%r143, %r59, %r12;
	mul.wide.s32 	%rd51, %r143, 4;
	add.s64 	%rd52, %rd2, %rd51;
	ld.global.u32 	%r144, [%rd52];
	add.s32 	%r145, %r168, %r13;
	mul.wide.u32 	%rd53, %r145, 4;
	add.s64 	%rd54, %rd1, %rd53;
	ld.global.u32 	%r146, [%rd54];
	mad.lo.s32 	%r152, %r146, %r144, %r152;
$L__BB0_43:
	add.s32 	%r148, %r148, 1;
	setp.ne.s32 	%p87, %r148, %r66;
	@%p87 bra 	$L__BB0_3;
$L__BB0_44:
	mad.lo.s32 	%r147, %r65, %r1, %r2;
	cvta.to.global.u64 	%rd55, %rd7;
	mul.wide.s32 	%rd56, %r147, 4;
	add.s64 	%rd57, %rd55, %rd56;
	st.global.u32 	[%rd57], %r152;
$L__BB0_45:
	ret;

}


// ===== COMPILED SASS (sm_100) =====

	.target	sm_100

	.elftype	@"ET_EXEC"


//--------------------- .note.nv.tkinfo           --------------------------
	.section	.note.nv.tkinfo,"",@"SHT_NOTE"
	.sectionflags	@"SHF_NOTE_NV_TKINFO"
	.tkinfo
        /*0018*/ 	.word	0x00000002
        /*0030*/ 	.string	""
        /*0030*/ 	.string	"ptxas"
        /*0030*/ 	.string	"Cuda compilation tools, release 13.0, V13.0.88"
        /*0030*/ 	.string	"Build cuda_13.0.r13.0/compiler.36424714_0"
        /*0030*/ 	.string	"-arch sm_100 -m 64 "



//--------------------- .note.nv.cuinfo           --------------------------
	.section	.note.nv.cuinfo,"",@"SHT_NOTE"
	.sectionflags	@"SHF_NOTE_NV_CUINFO"
        /*0018*/ 	.short	0x0002
        /*001a*/ 	.short	0x0064
        /*001c*/ 	.short	0x0082
	.zero		2


//--------------------- .nv.info                  --------------------------
	.section	.nv.info,"",@"SHT_CUDA_INFO"
	.align	4


	//----- nvinfo : EIATTR_REGCOUNT
	.align		4
        /*0000*/ 	.byte	0x04, 0x2f
        /*0002*/ 	.short	(.L_1 - .L_0)
	.align		4
.L_0:
        /*0004*/ 	.word	index@(_Z14convolveKernelPiS_S_iii)
        /*0008*/ 	.word	0x00000020


	//----- nvinfo : EIATTR_FRAME_SIZE
	.align		4
.L_1:
        /*000c*/ 	.byte	0x04, 0x11
        /*000e*/ 	.short	(.L_3 - .L_2)
	.align		4
.L_2:
        /*0010*/ 	.word	index@(_Z14convolveKernelPiS_S_iii)
        /*0014*/ 	.word	0x00000000


	//----- nvinfo : EIATTR_MIN_STACK_SIZE
	.align		4
.L_3:
        /*0018*/ 	.byte	0x04, 0x12
        /*001a*/ 	.short	(.L_5 - .L_4)
	.align		4
.L_4:
        /*001c*/ 	.word	index@(_Z14convolveKernelPiS_S_iii)
        /*0020*/ 	.word	0x00000000
.L_5:


//--------------------- .nv.compat                --------------------------
	.section	.nv.compat,"",@"SHT_CUDA_COMPAT_INFO"
	.align	4
        /*0000*/ 	.byte	0x02, 0x09, 0x00, 0x00, 0x02, 0x02, 0x01, 0x00, 0x02, 0x05, 0x05, 0x00, 0x03, 0x07, 0x01, 0x01
        /*0010*/ 	.byte	0x02, 0x03, 0x00, 0x00, 0x02, 0x06, 0x01, 0x00, 0x04, 0x0b, 0x08, 0x00, 0x09, 0x00, 0x00, 0x00
        /*0020*/ 	.byte	0x00, 0x00, 0x00, 0x00


//--------------------- .nv.info._Z14convolveKernelPiS_S_iii --------------------------
	.section	.nv.info._Z14convolveKernelPiS_S_iii,"",@"SHT_CUDA_INFO"
	.sectionflags	@""
	.align	4


	//----- nvinfo : EIATTR_CUDA_API_VERSION
	.align		4
        /*0000*/ 	.byte	0x04, 0x37
        /*0002*/ 	.short	(.L_7 - .L_6)
.L_6:
        /*0004*/ 	.word	0x00000082


	//----- nvinfo : EIATTR_KPARAM_INFO
	.align		4
.L_7:
        /*0008*/ 	.byte	0x04, 0x17
        /*000a*/ 	.short	(.L_9 - .L_8)
.L_8:
        /*000c*/ 	.word	0x00000000
        /*0010*/ 	.short	0x0005
        /*0012*/ 	.short	0x0020
        /*0014*/ 	.byte	0x00, 0xf0, 0x11, 0x00


	//----- nvinfo : EIATTR_KPARAM_INFO
	.align		4
.L_9:
        /*0018*/ 	.byte	0x04, 0x17
        /*001a*/ 	.short	(.L_11 - .L_10)
.L_10:
        /*001c*/ 	.word	0x00000000
        /*0020*/ 	.short	0x0004
        /*0022*/ 	.short	0x001c
        /*0024*/ 	.byte	0x00, 0xf0, 0x11, 0x00


	//----- nvinfo : EIATTR_KPARAM_INFO
	.align		4
.L_11:
        /*0028*/ 	.byte	0x04, 0x17
        /*002a*/ 	.short	(.L_13 - .L_12)
.L_12:
        /*002c*/ 	.word	0x00000000
        /*0030*/ 	.short	0x0003
        /*0032*/ 	.short	0x0018
        /*0034*/ 	.byte	0x00, 0xf0, 0x11, 0x00


	//----- nvinfo : EIATTR_KPARAM_INFO
	.align		4
.L_13:
        /*0038*/ 	.byte	0x04, 0x17
        /*003a*/ 	.short	(.L_15 - .L_14)
.L_14:
        /*003c*/ 	.word	0x00000000
        /*0040*/ 	.short	0x0002
        /*0042*/ 	.short	0x0010
        /*0044*/ 	.byte	0x00, 0xf5, 0x21, 0x00


	//----- nvinfo : EIATTR_KPARAM_INFO
	.align		4
.L_15:
        /*0048*/ 	.byte	0x04, 0x17
        /*004a*/ 	.short	(.L_17 - .L_16)
.L_16:
        /*004c*/ 	.word	0x00000000
        /*0050*/ 	.short	0x0001
        /*0052*/ 	.short	0x0008
        /*0054*/ 	.byte	0x00, 0xf5, 0x21, 0x00


	//----- nvinfo : EIATTR_KPARAM_INFO
	.align		4
.L_17:
        /*0058*/ 	.byte	0x04, 0x17
        /*005a*/ 	.short	(.L_19 - .L_18)
.L_18:
        /*005c*/ 	.word	0x00000000
        /*0060*/ 	.short	0x0000
        /*0062*/ 	.short	0x0000
        /*0064*/ 	.byte	0x00, 0xf5, 0x21, 0x00


	//----- nvinfo : EIATTR_SPARSE_MMA_MASK
	.align		4
.L_19:
        /*0068*/ 	.byte	0x03, 0x50
        /*006a*/ 	.short	0x0000


	//----- nvinfo : EIATTR_MAXREG_COUNT
	.align		4
        /*006c*/ 	.byte	0x03, 0x1b
        /*006e*/ 	.short	0x00ff


	//----- nvinfo : EIATTR_MERCURY_ISA_VERSION
	.align		4
        /*0070*/ 	.byte	0x03, 0x5f
        /*0072*/ 	.short	0x0101


	//----- nvinfo : EIATTR_VRC_CTA_INIT_COUNT
	.align		4
        /*0074*/ 	.byte	0x02, 0x4a
	.zero		1
	.zero		1


	//----- nvinfo : EIATTR_EXIT_INSTR_OFFSETS
	.align		4
        /*0078*/ 	.byte	0x04, 0x1c
        /*007a*/ 	.short	(.L_21 - .L_20)


	//   ....[0]....
.L_20:
        /*007c*/ 	.word	0x000000c0


	//   ....[1]....
        /*0080*/ 	.word	0x00000ee0


	//----- nvinfo : EIATTR_CRS_STACK_SIZE
	.align		4
.L_21:
        /*0084*/ 	.byte	0x04, 0x1e
        /*0086*/ 	.short	(.L_23 - .L_22)
.L_22:
        /*0088*/ 	.word	0x00000000


	//----- nvinfo : EIATTR_CBANK_PARAM_SIZE
	.align		4
.L_23:
        /*008c*/ 	.byte	0x03, 0x19
        /*008e*/ 	.short	0x0024


	//----- nvinfo : EIATTR_PARAM_CBANK
	.align		4
        /*0090*/ 	.byte	0x04, 0x0a
        /*0092*/ 	.short	(.L_25 - .L_24)
	.align		4
.L_24:
        /*0094*/ 	.word	index@(.nv.constant0._Z14convolveKernelPiS_S_iii)
        /*0098*/ 	.short	0x0380
        /*009a*/ 	.short	0x0024


	//----- nvinfo : EIATTR_SW_WAR
	.align		4
.L_25:
        /*009c*/ 	.byte	0x04, 0x36
        /*009e*/ 	.short	(.L_27 - .L_26)
.L_26:
        /*00a0*/ 	.word	0x00000008
.L_27:


//--------------------- .nv.callgraph             --------------------------
	.section	.nv.callgraph,"",@"SHT_CUDA_CALLGRAPH"
	.align	4
	.sectionentsize	8
	.align		4
        /*0000*/ 	.word	0x00000000
	.align		4
        /*0004*/ 	.word	0xffffffff
	.align		4
        /*0008*/ 	.word	0x00000000
	.align		4
        /*000c*/ 	.word	0xfffffffe
	.align		4
        /*0010*/ 	.word	0x00000000
	.align		4
        /*0014*/ 	.word	0xfffffffd
	.align		4
        /*0018*/ 	.word	0x00000000
	.align		4
        /*001c*/ 	.word	0xfffffffc


//--------------------- .text._Z14convolveKernelPiS_S_iii --------------------------
	.section	.text._Z14convolveKernelPiS_S_iii,"ax",@progbits
	.align	128
        .global         _Z14convolveKernelPiS_S_iii
        .type           _Z14convolveKernelPiS_S_iii,@function
        .size           _Z14convolveKernelPiS_S_iii,(.L_x_9 - _Z14convolveKernelPiS_S_iii)
        .other          _Z14convolveKernelPiS_S_iii,@"STO_CUDA_ENTRY STV_DEFAULT"
_Z14convolveKernelPiS_S_iii:
.text._Z14convolveKernelPiS_S_iii:
[----:B------:R-:W-:Y:S01]  /*0000*/  LDC R1, c[0x0][0x37c] ;  /* 0x0000df00ff017b82 */ /* 0x000fe20000000800 */
[----:B------:R-:W0:Y:S07]  /*0010*/  S2R R5, SR_TID.X ;  /* 0x0000000000057919 */ /* 0x000e2e0000002100 */
[----:B------:R-:W1:Y:S01]  /*0020*/  LDC R3, c[0x0][0x364] ;  /* 0x0000d900ff037b82 */ /* 0x000e620000000800 */
[----:B------:R-:W2:Y:S01]  /*0030*/  LDCU.64 UR8, c[0x0][0x398] ;  /* 0x00007300ff0877ac */ /* 0x000ea20008000a00 */
[----:B------:R-:W1:Y:S06]  /*0040*/  S2R R2, SR_TID.Y ;  /* 0x0000000000027919 */ /* 0x000e6c0000002200 */
[----:B------:R-:W0:Y:S08]  /*0050*/  S2UR UR5, SR_CTAID.X ;  /* 0x00000000000579c3 */ /* 0x000e300000002500 */
[----:B------:R-:W0:Y:S08]  /*0060*/  LDC R0, c[0x0][0x360] ;  /* 0x0000d800ff007b82 */ /* 0x000e300000000800 */
[----:B------:R-:W1:Y:S01]  /*0070*/  S2UR UR4, SR_CTAID.Y ;  /* 0x00000000000479c3 */ /* 0x000e620000002600 */
[----:B0-----:R-:W-:-:S05]  /*0080*/  IMAD R0, R0, UR5, R5 ;  /* 0x0000000500007c24 */ /* 0x001fca000f8e0205 */
[----:B--2---:R-:W-:Y:S01]  /*0090*/  ISETP.GE.AND P0, PT, R0, UR9, PT ;  /* 0x0000000900007c0c */ /* 0x004fe2000bf06270 */
[----:B-1----:R-:W-:-:S05]  /*00a0*/  IMAD R3, R3, UR4, R2 ;  /* 0x0000000403037c24 */ /* 0x002fca000f8e0202 */
[----:B------:R-:W-:-:S13]  /*00b0*/  ISETP.GE.OR P0, PT, R3, UR8, P0 ;  /* 0x0000000803007c0c */ /* 0x000fda0008706670 */
[----:B------:R-:W-:Y:S05]  /*00c0*/  @P0 EXIT ;  /* 0x000000000000094d */ /* 0x000fea0003800000 */
[----:B------:R-:W0:Y:S01]  /*00d0*/  LDCU UR5, c[0x0][0x3a0] ;  /* 0x00007400ff0577ac */ /* 0x000e220008000800 */
[----:B------:R-:W-:Y:S01]  /*00e0*/  IMAD.MOV.U32 R2, RZ, RZ, RZ ;  /* 0x000000ffff027224 */ /* 0x000fe200078e00ff */
[----:B------:R-:W1:Y:S01]  /*00f0*/  LDCU.64 UR10, c[0x0][0x358] ;  /* 0x00006b00ff0a77ac */ /* 0x000e620008000a00 */
[----:B0-----:R-:W-:-:S09]  /*0100*/  UISETP.GE.AND UP0, UPT, UR5, 0x1, UPT ;  /* 0x000000010500788c */ /* 0x001fd2000bf06270 */
[----:B-1----:R-:W-:Y:S05]  /*0110*/  BRA.U !UP0, `(.L_x_0) ;  /* 0x0000000d08607547 */ /* 0x002fea000b800000 */
[----:B------:R-:W-:Y:S01]  /*0120*/  USHF.R.U32.HI UR4, URZ, 0x1, UR5 ;  /* 0x00000001ff047899 */ /* 0x000fe20008011605 */
[----:B------:R-:W-:Y:S01]  /*0130*/  IMAD.MOV.U32 R2, RZ, RZ, RZ ;  /* 0x000000ffff027224 */ /* 0x000fe200078e00ff */
[----:B------:R-:W-:Y:S02]  /*0140*/  ULOP3.LUT UR7, UR5, 0x7, URZ, 0xc0, !UPT ;  /* 0x0000000705077892 */ /* 0x000fe4000f8ec0ff */
[----:B------:R-:W-:Y:S02]  /*0150*/  ULOP3.LUT UR8, UR5, 0x3, URZ, 0xc0, !UPT ;  /* 0x0000000305087892 */ /* 0x000fe4000f8ec0ff */
[----:B------:R-:W-:Y:S01]  /*0160*/  VIADD R4, R0, -UR4 ;  /* 0x8000000400047c36 */ /* 0x000fe20008000000 */
[----:B------:R-:W-:Y:S01]  /*0170*/  ULOP3.LUT UR5, UR5, 0x7ffffff8, URZ, 0xc0, !UPT ;  /* 0x7ffffff805057892 */ /* 0x000fe2000f8ec0ff */
[----:B------:R-:W-:Y:S01]  /*0180*/  VIADD R5, R3, -UR4 ;  /* 0x8000000403057c36 */ /* 0x000fe20008000000 */
[----:B------:R-:W-:Y:S02]  /*0190*/  UMOV UR4, URZ ;  /* 0x000000ff00047c82 */ /* 0x000fe40008000000 */
[----:B------:R-:W-:-:S08]  /*01a0*/  SHF.R.S32.HI R6, RZ, 0x1f, R4 ;  /* 0x0000001fff067819 */ /* 0x000fd00000011404 */
.L_x_7:
[----:B------:R-:W0:Y:S01]  /*01b0*/  LDCU UR6, c[0x0][0x3a0] ;  /* 0x00007400ff0677ac */ /* 0x000e220008000800 */
[----:B------:R-:W-:Y:S02]  /*01c0*/  VIADD R7, R5, UR4 ;  /* 0x0000000405077c36 */ /* 0x000fe40008000000 */
[----:B------:R-:W-:Y:S01]  /*01d0*/  IMAD.MOV.U32 R19, RZ, RZ, RZ ;  /* 0x000000ffff137224 */ /* 0x000fe200078e00ff */
[----:B------:R-:W1:Y:S01]  /*01e0*/  LDCU UR9, c[0x0][0x39c] ;  /* 0x00007380ff0977ac */ /* 0x000e620008000800 */
[----:B0-----:R-:W-:Y:S02]  /*01f0*/  UISETP.GE.U32.AND UP1, UPT, UR6, 0x8, UPT ;  /* 0x000000080600788c */ /* 0x001fe4000bf26070 */
[----:B------:R-:W-:Y:S02]  /*0200*/  UIMAD UR12, UR4, UR6, URZ ;  /* 0x00000006040c72a4 */ /* 0x000fe4000f8e02ff */
[----:B------:R-:W-:Y:S01]  /*0210*/  UIADD3 UR4, UPT, UPT, UR4, 0x1, URZ ;  /* 0x0000000104047890 */ /* 0x000fe2000fffe0ff */
[----:B-1----:R-:W-:-:S03]  /*0220*/  IMAD R9, R7, UR9, RZ ;  /* 0x0000000907097c24 */ /* 0x002fc6000f8e02ff */
[----:B------:R-:W-:Y:S01]  /*0230*/  UISETP.NE.AND UP0, UPT, UR4, UR6, UPT ;  /* 0x000000060400728c */ /* 0x000fe2000bf05270 */
[----:B------:R-:W-:Y:S10]  /*0240*/  BRA.U !UP1, `(.L_x_1) ;  /* 0x00000005094c7547 */ /* 0x000ff4000b800000 */
[----:B------:R-:W0:Y:S01]  /*0250*/  LDC.64 R10, c[0x0][0x380] ;  /* 0x0000e000ff0a7b82 */ /* 0x000e220000000a00 */
[----:B------:R-:W1:Y:S01]  /*0260*/  LDCU UR9, c[0x0][0x398] ;  /* 0x00007300ff0977ac */ /* 0x000e620008000800 */
[----:B------:R-:W-:Y:S01]  /*0270*/  SHF.R.S32.HI R19, RZ, 0x1f, R9 ;  /* 0x0000001fff137819 */ /* 0x000fe20000011409 */
[----:B------:R-:W-:Y:S01]  /*0280*/  IMAD.MOV.U32 R21, RZ, RZ, RZ ;  /* 0x000000ffff157224 */ /* 0x000fe200078e00ff */
[----:B------:R-:W2:Y:S04]  /*0290*/  LDCU UR6, c[0x0][0x39c] ;  /* 0x00007380ff0677ac */ /* 0x000ea80008000800 */
[----:B------:R-:W3:Y:S01]  /*02a0*/  LDC.64 R12, c[0x0][0x388] ;  /* 0x0000e200ff0c7b82 */ /* 0x000ee20000000a00 */
[----:B-1----:R-:W-:-:S13]  /*02b0*/  ISETP.GE.AND P5, PT, R7, UR9, PT ;  /* 0x0000000907007c0c */ /* 0x002fda000bfa6270 */
.L_x_2:
[----:B------:R-:W-:Y:S01]  /*02c0*/  IMAD.IADD R8, R4, 0x1, R21 ;  /* 0x0000000104087824 */ /* 0x000fe200078e0215 */
[----:B------:R-:W1:Y:S01]  /*02d0*/  LDC.64 R16, c[0x0][0x380] ;  /* 0x0000e000ff107b82 */ /* 0x000e620000000a00 */
[----:B--2---:R-:W-:-:S03]  /*02e0*/  UMOV UR9, UR6 ;  /* 0x0000000600097c82 */ /* 0x004fc60008000000 */
[----:B------:R-:W-:Y:S02]  /*02f0*/  ISETP.GE.OR P2, PT, R8, UR9, P5 ;  /* 0x0000000908007c0c */ /* 0x000fe4000af46670 */
[----:B------:R-:W-:Y:S02]  /*0300*/  LOP3.LUT R18, R7, R8, RZ, 0xfc, !PT ;  /* 0x0000000807127212 */ /* 0x000fe400078efcff */
[----:B------:R-:W2:Y:S02]  /*0310*/  LDC.64 R14, c[0x0][0x388] ;  /* 0x0000e200ff0e7b82 */ /* 0x000ea40000000a00 */
[----:B------:R-:W-:-:S13]  /*0320*/  ISETP.LT.OR P2, PT, R18, RZ, P2 ;  /* 0x000000ff1200720c */ /* 0x000fda0001741670 */
[----:B------:R-:W-:Y:S02]  /*0330*/  @!P2 IMAD.IADD R23, R9, 0x1, R8 ;  /* 0x000000010917a824 */ /* 0x000fe400078e0208 */
[----:B------:R-:W-:Y:S02]  /*0340*/  @!P2 VIADD R25, R21, UR12 ;  /* 0x0000000c1519ac36 */ /* 0x000fe40008000000 */
[----:B-1----:R-:W-:-:S04]  /*0350*/  @!P2 IMAD.WIDE R16, R23, 0x4, R16 ;  /* 0x000000041710a825 */ /* 0x002fc800078e0210 */
[----:B--2---:R-:W-:Y:S02]  /*0360*/  @!P2 IMAD.WIDE.U32 R14, R25, 0x4, R14 ;  /* 0x00000004190ea825 */ /* 0x004fe400078e000e */
[----:B------:R0:W2:Y:S04]  /*0370*/  @!P2 LDG.E R25, desc[UR10][R16.64] ;  /* 0x0000000a1019a981 */ /* 0x0000a8000c1e1900 */
[----:B------:R3:W2:Y:S01]  /*0380*/  @!P2 LDG.E R20, desc[UR10][R14.64] ;  /* 0x0000000a0e14a981 */ /* 0x0006a2000c1e1900 */
[----:B------:R-:W-:Y:S01]  /*0390*/  VIADD R18, R8, 0x1 ;  /* 0x0000000108127836 */ /* 0x000fe20000000000 */
[--C-:B------:R-:W-:Y:S02]  /*03a0*/  SHF.R.S32.HI R22, RZ, 0x1f, R21.reuse ;  /* 0x0000001fff167819 */ /* 0x100fe40000011415 */
[----:B------:R-:W-:-:S02]  /*03b0*/  IADD3 R24, P0, P1, R9, R4, R21 ;  /* 0x0000000409187210 */ /* 0x000fc4000791e015 */
[----:B------:R-:W-:Y:S02]  /*03c0*/  ISETP.GE.OR P3, PT, R18, UR9, P5 ;  /* 0x0000000912007c0c */ /* 0x000fe4000af66670 */
[----:B------:R-:W-:Y:S02]  /*03d0*/  LOP3.LUT R18, R7, R18, RZ, 0xfc, !PT ;  /* 0x0000001207127212 */ /* 0x000fe400078efcff */
[----:B------:R-:W-:Y:S02]  /*03e0*/  IADD3 R23, P4, PT, R21, UR12, RZ ;  /* 0x0000000c15177c10 */ /* 0x000fe4000ff9e0ff */
[----:B------:R-:W-:Y:S02]  /*03f0*/  ISETP.LT.OR P3, PT, R18, RZ, P3 ;  /* 0x000000ff1200720c */ /* 0x000fe40001f61670 */
[--C-:B------:R-:W-:Y:S01]  /*0400*/  IADD3.X R18, PT, PT, R19, R6, R22.reuse, P0, P1 ;  /* 0x0000000613127210 */ /* 0x100fe200007e2416 */
[----:B------:R-:W-:Y:S01]  /*0410*/  IMAD.X R22, RZ, RZ, R22, P4 ;  /* 0x000000ffff167224 */ /* 0x000fe200020e0616 */
[----:B0-----:R-:W-:-:S02]  /*0420*/  LEA R16, P0, R24, R10, 0x2 ;  /* 0x0000000a18107211 */ /* 0x001fc400078010ff */
[C---:B---3--:R-:W-:Y:S02]  /*0430*/  LEA R14, P1, R23.reuse, R12, 0x2 ;  /* 0x0000000c170e7211 */ /* 0x048fe400078210ff */
[----:B------:R-:W-:Y:S02]  /*0440*/  LEA.HI.X R17, R24, R11, R18, 0x2, P0 ;  /* 0x0000000b18117211 */ /* 0x000fe400000f1412 */
[----:B------:R-:W-:Y:S01]  /*0450*/  LEA.HI.X R15, R23, R13, R22, 0x2, P1 ;  /* 0x0000000d170f7211 */ /* 0x000fe200008f1416 */
[C---:B------:R-:W-:Y:S02]  /*0460*/  VIADD R22, R8.reuse, 0x2 ;  /* 0x0000000208167836 */ /* 0x040fe40000000000 */
[----:B------:R-:W3:Y:S01]  /*0470*/  @!P3 LDG.E R23, desc[UR10][R16.64+0x4] ;  /* 0x0000040a1017b981 */ /* 0x000ee2000c1e1900 */
[----:B------:R-:W-:Y:S02]  /*0480*/  VIADD R24, R8, 0x3 ;  /* 0x0000000308187836 */ /* 0x000fe40000000000 */
[----:B------:R-:W-:Y:S01]  /*0490*/  ISETP.GE.OR P0, PT, R22, UR9, P5 ;  /* 0x0000000916007c0c */ /* 0x000fe2000af06670 */
[----:B------:R-:W3:Y:S01]  /*04a0*/  @!P3 LDG.E R18, desc[UR10][R14.64+0x4] ;  /* 0x0000040a0e12b981 */ /* 0x000ee2000c1e1900 */
[----:B------:R-:W-:-:S02]  /*04b0*/  LOP3.LUT R22, R7, R22, RZ, 0xfc, !PT ;  /* 0x0000001607167212 */ /* 0x000fc400078efcff */
[----:B------:R-:W-:Y:S02]  /*04c0*/  ISETP.GE.OR P1, PT, R24, UR9, P5 ;  /* 0x0000000918007c0c */ /* 0x000fe4000af26670 */
[----:B------:R-:W-:Y:S02]  /*04d0*/  ISETP.LT.OR P0, PT, R22, RZ, P0 ;  /* 0x000000ff1600720c */ /* 0x000fe40000701670 */
[----:B------:R-:W-:-:S04]  /*04e0*/  LOP3.LUT R24, R7, R24, RZ, 0xfc, !PT ;  /* 0x0000001807187212 */ /* 0x000fc800078efcff */
[----:B------:R-:W-:-:S07]  /*04f0*/  ISETP.LT.OR P1, PT, R24, RZ, P1 ;  /* 0x000000ff1800720c */ /* 0x000fce0000f21670 */
[----:B------:R-:W4:Y:S04]  /*0500*/  @!P0 LDG.E R27, desc[UR10][R16.64+0x8] ;  /* 0x0000080a101b8981 */ /* 0x000f28000c1e1900 */
[----:B------:R-:W4:Y:S01]  /*0510*/  @!P0 LDG.E R22, desc[UR10][R14.64+0x8] ;  /* 0x0000080a0e168981 */ /* 0x000f22000c1e1900 */
[----:B--2---:R-:W-:-:S03]  /*0520*/  @!P2 IMAD R2, R25, R20, R2 ;  /* 0x000000141902a224 */ /* 0x004fc600078e0202 */
[----:B------:R-:W2:Y:S04]  /*0530*/  @!P1 LDG.E R20, desc[UR10][R16.64+0xc] ;  /* 0x00000c0a10149981 */ /* 0x000ea8000c1e1900 */
[----:B------:R-:W2:Y:S01]  /*0540*/  @!P1 LDG.E R25, desc[UR10][R14.64+0xc] ;  /* 0x00000c0a0e199981 */ /* 0x000ea2000c1e1900 */
[----:B------:R-:W-:-:S05]  /*0550*/  VIADD R24, R8, 0x4 ;  /* 0x0000000408187836 */ /* 0x000fca0000000000 */
[----:B------:R-:W-:Y:S02]  /*0560*/  ISETP.GE.OR P4, PT, R24, UR9, P5 ;  /* 0x0000000918007c0c */ /* 0x000fe4000af86670 */
[----:B------:R-:W-:-:S04]  /*0570*/  LOP3.LUT R24, R7, R24, RZ, 0xfc, !PT ;  /* 0x0000001807187212 */ /* 0x000fc800078efcff */
[----:B------:R-:W-:Y:S01]  /*0580*/  ISETP.LT.OR P4, PT, R24, RZ, P4 ;  /* 0x000000ff1800720c */ /* 0x000fe20002781670 */
[C---:B------:R-:W-:Y:S02]  /*0590*/  VIADD R24, R8.reuse, 0x6 ;  /* 0x0000000608187836 */ /* 0x040fe40000000000 */
[----:B---3--:R-:W-:Y:S02]  /*05a0*/  @!P3 IMAD R2, R23, R18, R2 ;  /* 0x000000121702b224 */ /* 0x008fe400078e0202 */
[----:B------:R-:W-:Y:S01]  /*05b0*/  VIADD R18, R8, 0x5 ;  /* 0x0000000508127836 */ /* 0x000fe20000000000 */
[----:B------:R-:W-:Y:S01]  /*05c0*/  ISETP.GE.OR P2, PT, R24, UR9, P5 ;  /* 0x0000000918007c0c */ /* 0x000fe2000af46670 */
[----:B------:R-:W-:-:S06]  /*05d0*/  VIADD R8, R8, 0x7 ;  /* 0x0000000708087836 */ /* 0x000fcc0000000000 */
[----:B------:R-:W3:Y:S01]  /*05e0*/  @!P4 LDG.E R23, desc[UR10][R16.64+0x10] ;  /* 0x0000100a1017c981 */ /* 0x000ee2000c1e1900 */
[----:B------:R-:W-:Y:S02]  /*05f0*/  ISETP.GE.OR P3, PT, R18, UR9, P5 ;  /* 0x0000000912007c0c */ /* 0x000fe4000af66670 */
[C---:B------:R-:W-:Y:S02]  /*0600*/  LOP3.LUT R18, R7.reuse, R18, RZ, 0xfc, !PT ;  /* 0x0000001207127212 */ /* 0x040fe400078efcff */
[C---:B------:R-:W-:Y:S02]  /*0610*/  LOP3.LUT R24, R7.reuse, R24, RZ, 0xfc, !PT ;  /* 0x0000001807187212 */ /* 0x040fe400078efcff */
[----:B------:R-:W-:Y:S02]  /*0620*/  ISETP.LT.OR P3, PT, R18, RZ, P3 ;  /* 0x000000ff1200720c */ /* 0x000fe40001f61670 */
[----:B------:R-:W-:Y:S02]  /*0630*/  ISETP.GE.OR P6, PT, R8, UR9, P5 ;  /* 0x0000000908007c0c */ /* 0x000fe4000afc6670 */
[----:B------:R-:W-:-:S02]  /*0640*/  LOP3.LUT R8, R7, R8, RZ, 0xfc, !PT ;  /* 0x0000000807087212 */ /* 0x000fc400078efcff */
[----:B------:R-:W-:Y:S02]  /*0650*/  ISETP.LT.OR P2, PT, R24, RZ, P2 ;  /* 0x000000ff1800720c */ /* 0x000fe40001741670 */
[----:B------:R-:W-:Y:S01]  /*0660*/  ISETP.LT.OR P6, PT, R8, RZ, P6 ;  /* 0x000000ff0800720c */ /* 0x000fe200037c1670 */
[----:B----4-:R-:W-:Y:S01]  /*0670*/  @!P0 IMAD R2, R27, R22, R2 ;  /* 0x000000161b028224 */ /* 0x010fe200078e0202 */
[----:B------:R-:W3:Y:S04]  /*0680*/  @!P4 LDG.E R8, desc[UR10][R14.64+0x10] ;  /* 0x0000100a0e08c981 */ /* 0x000ee8000c1e1900 */
[----:B------:R-:W4:Y:S05]  /*0690*/  @!P3 LDG.E R18, desc[UR10][R14.64+0x14] ;  /* 0x0000140a0e12b981 */ /* 0x000f2a000c1e1900 */
[----:B------:R-:W5:Y:S04]  /*06a0*/  @!P2 LDG.E R27, desc[UR10][R16.64+0x18] ;  /* 0x0000180a101ba981 */ /* 0x000f68000c1e1900 */
[----:B------:R-:W5:Y:S04]  /*06b0*/  @!P6 LDG.E R29, desc[UR10][R16.64+0x1c] ;  /* 0x00001c0a101de981 */ /* 0x000f68000c1e1900 */
[----:B------:R-:W5:Y:S01]  /*06c0*/  @!P6 LDG.E R22, desc[UR10][R14.64+0x1c] ;  /* 0x00001c0a0e16e981 */ /* 0x000f62000c1e1900 */
[----:B--2---:R-:W-:-:S03]  /*06d0*/  @!P1 IMAD R2, R20, R25, R2 ;  /* 0x0000001914029224 */ /* 0x004fc600078e0202 */
[----:B------:R-:W4:Y:S04]  /*06e0*/  @!P3 LDG.E R25, desc[UR10][R16.64+0x14] ;  /* 0x0000140a1019b981 */ /* 0x000f28000c1e1900 */
[----:B------:R-:W5:Y:S01]  /*06f0*/  @!P2 LDG.E R20, desc[UR10][R14.64+0x18] ;  /* 0x0000180a0e14a981 */ /* 0x000f62000c1e1900 */
[----:B------:R-:W-:-:S05]  /*0700*/  VIADD R21, R21, 0x8 ;  /* 0x0000000815157836 */ /* 0x000fca0000000000 */
[----:B------:R-:W-:Y:S01]  /*0710*/  ISETP.NE.AND P0, PT, R21, UR5, PT ;  /* 0x0000000515007c0c */ /* 0x000fe2000bf05270 */
[----:B---3--:R-:W-:-:S04]  /*0720*/  @!P4 IMAD R2, R23, R8, R2 ;  /* 0x000000081702c224 */ /* 0x008fc800078e0202 */
[----:B----4-:R-:W-:-:S04]  /*0730*/  @!P3 IMAD R2, R25, R18, R2 ;  /* 0x000000121902b224 */ /* 0x010fc800078e0202 */
[----:B-----5:R-:W-:-:S04]  /*0740*/  @!P2 IMAD R2, R27, R20, R2 ;  /* 0x000000141b02a224 */ /* 0x020fc800078e0202 */
[----:B------:R-:W-:Y:S01]  /*0750*/  @!P6 IMAD R2, R29, R22, R2 ;  /* 0x000000161d02e224 */ /* 0x000fe200078e0202 */
[----:B------:R-:W-:Y:S06]  /*0760*/  @P0 BRA `(.L_x_2) ;  /* 0xfffffff800d40947 */ /* 0x000fec000383ffff */
[----:B------:R-:W-:-:S07]  /*0770*/  IMAD.U32 R19, RZ, RZ, UR5 ;  /* 0x00000005ff137e24 */ /* 0x000fce000f8e00ff */
.L_x_1:
[----:B------:R-:W-:-:S09]  /*0780*/  UISETP.NE.AND UP1, UPT, UR7, URZ, UPT ;  /* 0x000000ff0700728c */ /* 0x000fd2000bf25270 */
[----:B------:R-:W-:Y:S05]  /*0790*/  BRA.U !UP1, `(.L_x_3) ;  /* 0x0000000509bc7547 */ /* 0x000fea000b800000 */
[----:B------:R-:W-:Y:S02]  /*07a0*/  UIADD3 UR6, UPT, UPT, UR7, -0x1, URZ ;  /* 0xffffffff07067890 */ /* 0x000fe4000fffe0ff */
[----:B------:R-:W-:Y:S02]  /*07b0*/  UISETP.NE.AND UP2, UPT, UR8, URZ, UPT ;  /* 0x000000ff0800728c */ /* 0x000fe4000bf45270 */
[----:B------:R-:W-:-:S09]  /*07c0*/  UISETP.GE.U32.AND UP1, UPT, UR6, 0x3, UPT ;  /* 0x000000030600788c */ /* 0x000fd2000bf26070 */
[----:B------:R-:W-:Y:S05]  /*07d0*/  BRA.U !UP1, `(.L_x_4) ;  /* 0x0000000109c07547 */ /* 0x000fea000b800000 */
[----:B------:R-:W0:Y:S01]  /*07e0*/  LDCU UR6, c[0x0][0x398] ;  /* 0x00007300ff0677ac */ /* 0x000e220008000800 */
[----:B------:R-:W-:Y:S01]  /*07f0*/  IMAD.IADD R22, R4, 0x1, R19 ;  /* 0x0000000104167824 */ /* 0x000fe200078e0213 */
[----:B------:R-:W1:Y:S01]  /*0800*/  LDC.64 R16, c[0x0][0x380] ;  /* 0x0000e000ff107b82 */ /* 0x000e620000000a00 */
[----:B------:R-:W-:Y:S02]  /*0810*/  SHF.R.S32.HI R23, RZ, 0x1f, R9 ;  /* 0x0000001fff177819 */ /* 0x000fe40000011409 */
[----:B------:R-:W-:Y:S01]  /*0820*/  VIADD R18, R22, 0x2 ;  /* 0x0000000216127836 */ /* 0x000fe20000000000 */
[----:B------:R-:W-:-:S04]  /*0830*/  LOP3.LUT R8, R7, R22, RZ, 0xfc, !PT ;  /* 0x0000001607087212 */ /* 0x000fc800078efcff */
[----:B------:R-:W2:Y:S01]  /*0840*/  LDC.64 R10, c[0x0][0x388] ;  /* 0x0000e200ff0a7b82 */ /* 0x000ea20000000a00 */
[----:B0-----:R-:W-:-:S07]  /*0850*/  ISETP.GE.AND P2, PT, R7, UR6, PT ;  /* 0x0000000607007c0c */ /* 0x001fce000bf46270 */
[----:B------:R-:W0:Y:S01]  /*0860*/  LDC.64 R14, c[0x0][0x380] ;  /* 0x0000e000ff0e7b82 */ /* 0x000e220000000a00 */
[----:B------:R-:W-:Y:S02]  /*0870*/  ISETP.GE.OR P0, PT, R22, UR9, P2 ;  /* 0x0000000916007c0c */ /* 0x000fe40009706670 */
[----:B------:R-:W-:Y:S02]  /*0880*/  ISETP.GE.OR P3, PT, R18, UR9, P2 ;  /* 0x0000000912007c0c */ /* 0x000fe40009766670 */
[----:B------:R-:W-:-:S03]  /*0890*/  ISETP.LT.OR P0, PT, R8, RZ, P0 ;  /* 0x000000ff0800720c */ /* 0x000fc60000701670 */
[----:B------:R-:W3:Y:S01]  /*08a0*/  LDC.64 R12, c[0x0][0x388] ;  /* 0x0000e200ff0c7b82 */ /* 0x000ee20000000a00 */
[----:B------:R-:W-:Y:S01]  /*08b0*/  VIADD R8, R22, 0x1 ;  /* 0x0000000116087836 */ /* 0x000fe20000000000 */
[----:B------:R-:W-:-:S04]  /*08c0*/  LOP3.LUT R18, R7, R18, RZ, 0xfc, !PT ;  /* 0x0000001207127212 */ /* 0x000fc800078efcff */
[----:B------:R-:W-:Y:S02]  /*08d0*/  ISETP.GE.OR P1, PT, R8, UR9, P2 ;  /* 0x0000000908007c0c */ /* 0x000fe40009726670 */
[----:B------:R-:W-:Y:S02]  /*08e0*/  LOP3.LUT R8, R7, R8, RZ, 0xfc, !PT ;  /* 0x0000000807087212 */ /* 0x000fe400078efcff */
[----:B------:R-:W-:Y:S02]  /*08f0*/  ISETP.LT.OR P3, PT, R18, RZ, P3 ;  /* 0x000000ff1200720c */ /* 0x000fe40001f61670 */
[----:B------:R-:W-:Y:S01]  /*0900*/  ISETP.LT.OR P1, PT, R8, RZ, P1 ;  /* 0x000000ff0800720c */ /* 0x000fe20000f21670 */
[C---:B------:R-:W-:Y:S01]  /*0910*/  @!P0 IMAD.IADD R21, R9.reuse, 0x1, R22 ;  /* 0x0000000109158824 */ /* 0x040fe200078e0216 */
[----:B------:R-:W-:Y:S01]  /*0920*/  IADD3 R8, P4, P5, R9, R4, R19 ;  /* 0x0000000409087210 */ /* 0x000fe20007d9e013 */
[----:B------:R-:W-:Y:S01]  /*0930*/  VIADD R22, R22, 0x3 ;  /* 0x0000000316167836 */ /* 0x000fe20000000000 */
[----:B------:R-:W-:Y:S01]  /*0940*/  IADD3 R18, P6, PT, R19, UR12, RZ ;  /* 0x0000000c13127c10 */ /* 0x000fe2000ffde0ff */
[----:B-1----:R-:W-:Y:S01]  /*0950*/  @!P0 IMAD.WIDE R16, R21, 0x4, R16 ;  /* 0x0000000415108825 */ /* 0x002fe200078e0210 */
[----:B------:R-:W-:-:S02]  /*0960*/  IADD3.X R20, PT, PT, R23, R6, RZ, P4, P5 ;  /* 0x0000000617147210 */ /* 0x000fc400027ea4ff */
[----:B------:R-:W-:Y:S01]  /*0970*/  ISETP.GE.OR P2, PT, R22, UR9, P2 ;  /* 0x0000000916007c0c */ /* 0x000fe20009746670 */
[----:B------:R-:W-:Y:S01]  /*0980*/  @!P0 VIADD R23, R19, UR12 ;  /* 0x0000000c13178c36 */ /* 0x000fe20008000000 */
[----:B0-----:R-:W-:Y:S01]  /*0990*/  LEA R14, P4, R8, R14, 0x2 ;  /* 0x0000000e080e7211 */ /* 0x001fe200078810ff */
[----:B------:R-:W-:Y:S01]  /*09a0*/  IMAD.X R21, RZ, RZ, RZ, P6 ;  /* 0x000000ffff157224 */ /* 0x000fe200030e06ff */
[----:B---3--:R-:W-:Y:S01]  /*09b0*/  LEA R12, P5, R18, R12, 0x2 ;  /* 0x0000000c120c7211 */ /* 0x008fe200078a10ff */
[----:B--2---:R-:W-:Y:S01]  /*09c0*/  @!P0 IMAD.WIDE.U32 R10, R23, 0x4, R10 ;  /* 0x00000004170a8825 */ /* 0x004fe200078e000a */
[----:B------:R-:W-:Y:S01]  /*09d0*/  LOP3.LUT R22, R7, R22, RZ, 0xfc, !PT ;  /* 0x0000001607167212 */ /* 0x000fe200078efcff */
[----:B------:R-:W2:Y:S01]  /*09e0*/  @!P0 LDG.E R17, desc[UR10][R16.64] ;  /* 0x0000000a10118981 */ /* 0x000ea2000c1e1900 */
[----:B------:R-:W-:Y:S02]  /*09f0*/  LEA.HI.X R15, R8, R15, R20, 0x2, P4 ;  /* 0x0000000f080f7211 */ /* 0x000fe400020f1414 */
[----:B------:R-:W-:Y:S01]  /*0a00*/  LEA.HI.X R13, R18, R13, R21, 0x2, P5 ;  /* 0x0000000d120d7211 */ /* 0x000fe200028f1415 */
[----:B------:R-:W2:Y:S01]  /*0a10*/  @!P0 LDG.E R10, desc[UR10][R10.64] ;  /* 0x0000000a0a0a8981 */ /* 0x000ea2000c1e1900 */
[----:B------:R-:W-:-:S03]  /*0a20*/  ISETP.LT.OR P2, PT, R22, RZ, P2 ;  /* 0x000000ff1600720c */ /* 0x000fc60001741670 */
[----:B------:R-:W3:Y:S04]  /*0a30*/  @!P1 LDG.E R21, desc[UR10][R14.64+0x4] ;  /* 0x0000040a0e159981 */ /* 0x000ee8000c1e1900 */
[----:B------:R-:W3:Y:S04]  /*0a40*/  @!P1 LDG.E R8, desc[UR10][R12.64+0x4] ;  /* 0x0000040a0c089981 */ /* 0x000ee8000c1e1900 */
[----:B------:R-:W4:Y:S04]  /*0a50*/  @!P3 LDG.E R23, desc[UR10][R14.64+0x8] ;  /* 0x0000080a0e17b981 */ /* 0x000f28000c1e1900 */
[----:B------:R-:W4:Y:S04]  /*0a60*/  @!P3 LDG.E R18, desc[UR10][R12.64+0x8] ;  /* 0x0000080a0c12b981 */ /* 0x000f28000c1e1900 */
[----:B------:R-:W5:Y:S04]  /*0a70*/  @!P2 LDG.E R25, desc[UR10][R14.64+0xc] ;  /* 0x00000c0a0e19a981 */ /* 0x000f68000c1e1900 */
[----:B------:R-:W5:Y:S01]  /*0a80*/  @!P2 LDG.E R20, desc[UR10][R12.64+0xc] ;  /* 0x00000c0a0c14a981 */ /* 0x000f62000c1e1900 */
[----:B------:R-:W-:-:S02]  /*0a90*/  VIADD R19, R19, 0x4 ;  /* 0x0000000413137836 */ /* 0x000fc40000000000 */
[----:B--2---:R-:W-:-:S04]  /*0aa0*/  @!P0 IMAD R2, R17, R10, R2 ;  /* 0x0000000a11028224 */ /* 0x004fc800078e0202 */
[----:B---3--:R-:W-:-:S04]  /*0ab0*/  @!P1 IMAD R2, R21, R8, R2 ;  /* 0x0000000815029224 */ /* 0x008fc800078e0202 */
[----:B----4-:R-:W-:-:S04]  /*0ac0*/  @!P3 IMAD R2, R23, R18, R2 ;  /* 0x000000121702b224 */ /* 0x010fc800078e0202 */
[----:B-----5:R-:W-:-:S07]  /*0ad0*/  @!P2 IMAD R2, R25, R20, R2 ;  /* 0x000000141902a224 */ /* 0x020fce00078e0202 */
.L_x_4:
[----:B------:R-:W-:Y:S05]  /*0ae0*/  BRA.U !UP2, `(.L_x_3) ;  /* 0x000000010ae87547 */ /* 0x000fea000b800000 */
[----:B------:R-:W0:Y:S01]  /*0af0*/  LDCU UR6, c[0x0][0x3a0] ;  /* 0x00007400ff0677ac */ /* 0x000e220008000800 */
[----:B------:R-:W-:Y:S02]  /*0b00*/  UISETP.NE.AND UP1, UPT, UR8, 0x1, UPT ;  /* 0x000000010800788c */ /* 0x000fe4000bf25270 */
[----:B0-----:R-:W-:-:S07]  /*0b10*/  ULOP3.LUT UP2, URZ, UR6, 0x1, URZ, 0xc0, !UPT ;  /* 0x0000000106ff7892 */ /* 0x001fce000f84c0ff */
[----:B------:R-:W-:Y:S05]  /*0b20*/  BRA.U !UP1, `(.L_x_5) ;  /* 0x00000001098c7547 */ /* 0x000fea000b800000 */
[----:B------:R-:W0:Y:S01]  /*0b30*/  LDCU UR6, c[0x0][0x398] ;  /* 0x00007300ff0677ac */ /* 0x000e220008000800 */
[----:B------:R-:W-:Y:S01]  /*0b40*/  IMAD.IADD R20, R4, 0x1, R19 ;  /* 0x0000000104147824 */ /* 0x000fe200078e0213 */
[----:B------:R-:W1:Y:S03]  /*0b50*/  LDC.64 R14, c[0x0][0x380] ;  /* 0x0000e000ff0e7b82 */ /* 0x000e660000000a00 */
[----:B------:R-:W-:-:S05]  /*0b60*/  VIADD R8, R20, 0x1 ;  /* 0x0000000114087836 */ /* 0x000fca0000000000 */
[----:B------:R-:W2:Y:S01]  /*0b70*/  LDC.64 R16, c[0x0][0x388] ;  /* 0x0000e200ff107b82 */ /* 0x000ea20000000a00 */
[----:B0-----:R-:W-:-:S07]  /*0b80*/  ISETP.GE.AND P1, PT, R7, UR6, PT ;  /* 0x0000000607007c0c */ /* 0x001fce000bf26270 */
[----:B------:R-:W0:Y:S01]  /*0b90*/  LDC.64 R10, c[0x0][0x380] ;  /* 0x0000e000ff0a7b82 */ /* 0x000e220000000a00 */
[----:B------:R-:W-:Y:S02]  /*0ba0*/  ISETP.GE.OR P0, PT, R8, UR9, P1 ;  /* 0x0000000908007c0c */ /* 0x000fe40008f06670 */
[----:B------:R-:W-:Y:S02]  /*0bb0*/  LOP3.LUT R8, R7, R8, RZ, 0xfc, !PT ;  /* 0x0000000807087212 */ /* 0x000fe400078efcff */
[----:B------:R-:W-:-:S03]  /*0bc0*/  ISETP.GE.OR P1, PT, R20, UR9, P1 ;  /* 0x0000000914007c0c */ /* 0x000fc60008f26670 */
[----:B------:R-:W3:Y:S01]  /*0bd0*/  LDC.64 R12, c[0x0][0x388] ;  /* 0x0000e200ff0c7b82 */ /* 0x000ee20000000a00 */
[----:B------:R-:W-:Y:S02]  /*0be0*/  ISETP.LT.OR P0, PT, R8, RZ, P0 ;  /* 0x000000ff0800720c */ /* 0x000fe40000701670 */
[----:B------:R-:W-:-:S04]  /*0bf0*/  LOP3.LUT R8, R7, R20, RZ, 0xfc, !PT ;  /* 0x0000001407087212 */ /* 0x000fc800078efcff */
[----:B------:R-:W-:-:S07]  /*0c00*/  ISETP.LT.OR P1, PT, R8, RZ, P1 ;  /* 0x000000ff0800720c */ /* 0x000fce0000f21670 */
[----:B------:R-:W-:Y:S02]  /*0c10*/  @!P0 SHF.R.S32.HI R22, RZ, 0x1f, R9 ;  /* 0x0000001fff168819 */ /* 0x000fe40000011409 */
[--C-:B------:R-:W-:Y:S02]  /*0c20*/  @!P0 SHF.R.S32.HI R21, RZ, 0x1f, R19.reuse ;  /* 0x0000001fff158819 */ /* 0x100fe40000011413 */
[----:B------:R-:W-:Y:S02]  /*0c30*/  @!P0 IADD3 R8, P2, P3, R9, R4, R19 ;  /* 0x0000000409088210 */ /* 0x000fe40007b5e013 */
[----:B------:R-:W-:Y:S01]  /*0c40*/  @!P0 IADD3 R18, P4, PT, R19, UR12, RZ ;  /* 0x0000000c13128c10 */ /* 0x000fe2000ff9e0ff */
[----:B------:R-:W-:Y:S01]  /*0c50*/  @!P1 IMAD.IADD R25, R9, 0x1, R20 ;  /* 0x0000000109199824 */ /* 0x000fe200078e0214 */
[--C-:B------:R-:W-:Y:S01]  /*0c60*/  @!P0 IADD3.X R20, PT, PT, R22, R6, R21.reuse, P2, P3 ;  /* 0x0000000616148210 */ /* 0x100fe200017e6415 */
[----:B------:R-:W-:Y:S01]  /*0c70*/  @!P1 VIADD R23, R19, UR12 ;  /* 0x0000000c13179c36 */ /* 0x000fe20008000000 */
[----:B0-----:R-:W-:Y:S01]  /*0c80*/  @!P0 LEA R10, P2, R8, R10, 0x2 ;  /* 0x0000000a080a8211 */ /* 0x001fe200078410ff */
[----:B------:R-:W-:Y:S01]  /*0c90*/  @!P0 IMAD.X R21, RZ, RZ, R21, P4 ;  /* 0x000000ffff158224 */ /* 0x000fe200020e0615 */
[----:B---3--:R-:W-:Y:S01]  /*0ca0*/  @!P0 LEA R12, P3, R18, R12, 0x2 ;  /* 0x0000000c120c8211 */ /* 0x008fe200078610ff */
[----:B-1----:R-:W-:Y:S01]  /*0cb0*/  @!P1 IMAD.WIDE R14, R25, 0x4, R14 ;  /* 0x00000004190e9825 */ /* 0x002fe200078e020e */
[----:B------:R-:W-:-:S02]  /*0cc0*/  @!P0 LEA.HI.X R11, R8, R11, R20, 0x2, P2 ;  /* 0x0000000b080b8211 */ /* 0x000fc400010f1414 */
[----:B------:R-:W-:Y:S01]  /*0cd0*/  @!P0 LEA.HI.X R13, R18, R13, R21, 0x2, P3 ;  /* 0x0000000d120d8211 */ /* 0x000fe200018f1415 */
[----:B--2---:R-:W-:Y:S02]  /*0ce0*/  @!P1 IMAD.WIDE.U32 R16, R23, 0x4, R16 ;  /* 0x0000000417109825 */ /* 0x004fe400078e0010 */
[----:B------:R-:W2:Y:S04]  /*0cf0*/  @!P1 LDG.E R15, desc[UR10][R14.64] ;  /* 0x0000000a0e0f9981 */ /* 0x000ea8000c1e1900 */
[----:B------:R-:W2:Y:S04]  /*0d00*/  @!P1 LDG.E R16, desc[UR10][R16.64] ;  /* 0x0000000a10109981 */ /* 0x000ea8000c1e1900 */
[----:B------:R-:W3:Y:S04]  /*0d10*/  @!P0 LDG.E R12, desc[UR10][R12.64+0x4] ;  /* 0x0000040a0c0c8981 */ /* 0x000ee8000c1e1900 */
[----:B------:R-:W3:Y:S01]  /*0d20*/  @!P0 LDG.E R11, desc[UR10][R10.64+0x4] ;  /* 0x0000040a0a0b8981 */ /* 0x000ee2000c1e1900 */
[----:B------:R-:W-:-:S02]  /*0d30*/  VIADD R19, R19, 0x2 ;  /* 0x0000000213137836 */ /* 0x000fc40000000000 */
[----:B--2---:R-:W-:-:S04]  /*0d40*/  @!P1 IMAD R2, R16, R15, R2 ;  /* 0x0000000f10029224 */ /* 0x004fc800078e0202 */
[----:B---3--:R-:W-:-:S07]  /*0d50*/  @!P0 IMAD R2, R11, R12, R2 ;  /* 0x0000000c0b028224 */ /* 0x008fce00078e0202 */
.L_x_5:
[----:B------:R-:W-:Y:S05]  /*0d60*/  BRA.U !UP2, `(.L_x_3) ;  /* 0x000000010a487547 */ /* 0x000fea000b800000 */
[----:B------:R-:W0:Y:S01]  /*0d70*/  LDCU UR6, c[0x0][0x398] ;  /* 0x00007300ff0677ac */ /* 0x000e220008000800 */
[----:B------:R-:W-:Y:S01]  /*0d80*/  IMAD.IADD R8, R4, 0x1, R19 ;  /* 0x0000000104087824 */ /* 0x000fe200078e0213 */
[----:B------:R-:W-:Y:S04]  /*0d90*/  BSSY.RECONVERGENT B0, `(.L_x_3) ;  /* 0x000000f000007945 */ /* 0x000fe80003800200 */
[----:B------:R-:W-:Y:S02]  /*0da0*/  ISETP.GE.AND P0, PT, R8, UR9, PT ;  /* 0x0000000908007c0c */ /* 0x000fe4000bf06270 */
[C---:B------:R-:W-:Y:S02]  /*0db0*/  LOP3.LUT R10, R7.reuse, R8, RZ, 0xfc, !PT ;  /* 0x00000008070a7212 */ /* 0x040fe400078efcff */
[----:B0-----:R-:W-:-:S04]  /*0dc0*/  ISETP.GE.OR P0, PT, R7, UR6, P0 ;  /* 0x0000000607007c0c */ /* 0x001fc80008706670 */
[----:B------:R-:W-:-:S13]  /*0dd0*/  ISETP.LT.OR P0, PT, R10, RZ, P0 ;  /* 0x000000ff0a00720c */ /* 0x000fda0000701670 */
[----:B------:R-:W-:Y:S05]  /*0de0*/  @P0 BRA `(.L_x_6) ;  /* 0x0000000000240947 */ /* 0x000fea0003800000 */
[----:B------:R-:W0:Y:S01]  /*0df0*/  LDC.64 R10, c[0x0][0x380] ;  /* 0x0000e000ff0a7b82 */ /* 0x000e220000000a00 */
[----:B------:R-:W-:Y:S02]  /*0e00*/  IMAD.IADD R9, R9, 0x1, R8 ;  /* 0x0000000109097824 */ /* 0x000fe400078e0208 */
[----:B------:R-:W-:-:S05]  /*0e10*/  VIADD R19, R19, UR12 ;  /* 0x0000000c13137c36 */ /* 0x000fca0008000000 */
[----:B------:R-:W1:Y:S01]  /*0e20*/  LDC.64 R12, c[0x0][0x388] ;  /* 0x0000e200ff0c7b82 */ /* 0x000e620000000a00 */
[----:B0-----:R-:W-:-:S06]  /*0e30*/  IMAD.WIDE R8, R9, 0x4, R10 ;  /* 0x0000000409087825 */ /* 0x001fcc00078e020a */
[----:B------:R-:W2:Y:S01]  /*0e40*/  LDG.E R9, desc[UR10][R8.64] ;  /* 0x0000000a08097981 */ /* 0x000ea2000c1e1900 */
[----:B-1----:R-:W-:-:S06]  /*0e50*/  IMAD.WIDE.U32 R10, R19, 0x4, R12 ;  /* 0x00000004130a7825 */ /* 0x002fcc00078e000c */
[----:B------:R-:W2:Y:S02]  /*0e60*/  LDG.E R10, desc[UR10][R10.64] ;  /* 0x0000000a0a0a7981 */ /* 0x000ea4000c1e1900 */
[----:B--2---:R-:W-:-:S07]  /*0e70*/  IMAD R2, R9, R10, R2 ;  /* 0x0000000a09027224 */ /* 0x004fce00078e0202 */
.L_x_6:
[----:B------:R-:W-:Y:S05]  /*0e80*/  BSYNC.RECONVERGENT B0 ;  /* 0x0000000000007941 */ /* 0x000fea0003800200 */
.L_x_3:
[----:B------:R-:W-:Y:S05]  /*0e90*/  BRA.U UP0, `(.L_x_7) ;  /* 0xfffffff100c47547 */ /* 0x000fea000b83ffff */
.L_x_0:
[----:B------:R-:W0:Y:S01]  /*0ea0*/  LDC.64 R4, c[0x0][0x390] ;  /* 0x0000e400ff047b82 */ /* 0x000e220000000a00 */
[----:B------:R-:W-:-:S04]  /*0eb0*/  IMAD R3, R3, UR9, R0 ;  /* 0x0000000903037c24 */ /* 0x000fc8000f8e0200 */
[----:B0-----:R-:W-:-:S05]  /*0ec0*/  IMAD.WIDE R4, R3, 0x4, R4 ;  /* 0x0000000403047825 */ /* 0x001fca00078e0204 */
[----:B------:R-:W-:Y:S01]  /*0ed0*/  STG.E desc[UR10][R4.64], R2 ;  /* 0x0000000204007986 */ /* 0x000fe2000c10190a */
[----:B------:R-:W-:Y:S05]  /*0ee0*/  EXIT ;  /* 0x000000000000794d */ /* 0x000fea0003800000 */
.L_x_8:
[----:B------:R-:W-:-:S00]  /*0ef0*/  BRA `(.L_x_8) ;  /* 0xfffffffc00fc7947 */ /* 0x000fc0000383ffff */
[----:B------:R-:W-:-:S00]  /*0f00*/  NOP ;  /* 0x0000000000007918 */ /* 0x000fc00000000000 */
[----:B------:R-:W-:-:S00]  /*0f10*/  NOP ;  /* 0x0000000000007918 */ /* 0x000fc00000000000 */
[----:B------:R-:W-:-:S00]  /*0f20*/  NOP ;  /* 0x0000000000007918 */ /* 0x000fc00000000000 */
[----:B------:R-:W-:-:S00]  /*0f30*/  NOP ;  /* 0x0000000000007918 */ /* 0x000fc00000000000 */
[----:B------:R-:W-:-:S00]  /*0f40*/  NOP ;  /* 0x0000000000007918 */ /* 0x000fc00000000000 */
[----:B------:R-:W-:-:S00]  /*0f50*/  NOP ;  /* 0x0000000000007918 */ /* 0x000fc00000000000 */
[----:B------:R-:W-:-:S00]  /*0f60*/  NOP ;  /* 0x0000000000007918 */ /* 0x000fc00000000000 */
[----:B------:R-:W-:-:S00]  /*0f70*/  NOP ;  /* 0x0000000000007918 */ /* 0x000fc00000000000 */
.L_x_9:


//--------------------- .nv.shared.reserved.0     --------------------------
	.section	.nv.shared.reserved.0,"aw",@nobits
	.weak		__nv_reservedSMEM_offset_0_alias
	.size		__nv_reservedSMEM_offset_0_alias, 0, 64
	.other		__nv_reservedSMEM_offset_0_alias,@"STO_CUDA_RESERVED_SHARED STV_DEFAULT"
__nv_reservedSMEM_offset_0_alias:
	.zero		0
	.zero		64


//--------------------- .nv.constant0._Z14convolveKernelPiS_S_iii --------------------------
	.section	.nv.constant0._Z14convolveKernelPiS_S_iii,"a",@progbits
	.sectionflags	@""
	.align	4
.nv.constant0._Z14convolveKernelPiS_S_iii:
	.zero		932


//--------------------- SYMBOLS --------------------------

	.type		.nv.reservedSmem.offset0,@object
	.size		.nv.reservedSmem.offset0,0x4
